//
// Generated by NVIDIA NVVM Compiler
//
// Compiler Build ID: CL-36424714
// Cuda compilation tools, release 13.0, V13.0.88
// Based on NVVM 20.0.0
//

.version 9.0
.target sm_100
.address_size 64

	// .globl	_Z9helloCUDAv
.extern .func  (.param .b32 func_retval0) vprintf
(
	.param .b64 vprintf_param_0,
	.param .b64 vprintf_param_1
)
;
.global .align 1 .b8 $str[115] = {72, 101, 108, 108, 111, 44, 32, 87, 111, 114, 108, 100, 33, 32, 73, 39, 109, 32, 116, 104, 114, 101, 97, 100, 32, 37, 100, 46, 32, 78, 117, 101, 115, 116, 114, 111, 32, 110, 111, 109, 98, 114, 101, 115, 32, 115, 111, 110, 32, 77, 97, 114, 105, 97, 110, 97, 32, 68, 97, 118, 105, 100, 32, 50, 48, 49, 48, 53, 53, 44, 32, 65, 110, 103, 101, 108, 32, 72, 105, 103, 117, 101, 114, 111, 115, 32, 50, 48, 52, 54, 48, 32, 121, 32, 80, 97, 98, 108, 111, 32, 69, 115, 99, 111, 98, 97, 114, 32, 50, 48, 57, 51, 54, 10};

.visible .entry _Z9helloCUDAv()
{
	.local .align 8 .b8 	__local_depot0[8];
	.reg .b64 	%SP;
	.reg .b64 	%SPL;
	.reg .b32 	%r<4>;
	.reg .b64 	%rd<5>;

	mov.u64 	%SPL, __local_depot0;
	cvta.local.u64 	%SP, %SPL;
	add.u64 	%rd1, %SP, 0;
	add.u64 	%rd2, %SPL, 0;
	mov.u32 	%r1, %tid.x;
	st.local.u32 	[%rd2], %r1;
	mov.u64 	%rd3, $str;
	cvta.global.u64 	%rd4, %rd3;
	{ // callseq 0, 0
	.param .b64 param0;
	st.param.b64 	[param0], %rd4;
	.param .b64 param1;
	st.param.b64 	[param1], %rd1;
	.param .b32 retval0;
	call.uni (retval0), 
	vprintf, 
	(
	param0, 
	param1
	);
	ld.param.b32 	%r2, [retval0];
	} // callseq 0
	ret;

}


// ===== COMPILED SASS (sm_100) =====

	.target	sm_100

	.elftype	@"ET_EXEC"


//--------------------- .note.nv.tkinfo           --------------------------
	.section	.note.nv.tkinfo,"",@"SHT_NOTE"
	.sectionflags	@"SHF_NOTE_NV_TKINFO"
	.tkinfo
        /*0018*/ 	.word	0x00000002
        /*0030*/ 	.string	""
        /*0030*/ 	.string	"ptxas"
        /*0030*/ 	.string	"Cuda compilation tools, release 13.0, V13.0.88"
        /*0030*/ 	.string	"Build cuda_13.0.r13.0/compiler.36424714_0"
        /*0030*/ 	.string	"-arch sm_100 -m 64 "



//--------------------- .note.nv.cuinfo           --------------------------
	.section	.note.nv.cuinfo,"",@"SHT_NOTE"
	.sectionflags	@"SHF_NOTE_NV_CUINFO"
        /*0018*/ 	.short	0x0002
        /*001a*/ 	.short	0x0064
        /*001c*/ 	.short	0x0082
	.zero		2


//--------------------- .nv.info                  --------------------------
	.section	.nv.info,"",@"SHT_CUDA_INFO"
	.align	4


	//----- nvinfo : EIATTR_REGCOUNT
	.align		4
        /*0000*/ 	.byte	0x04, 0x2f
        /*0002*/ 	.short	(.L_2 - .L_1)
	.align		4
.L_1:
        /*0004*/ 	.word	index@(_Z9helloCUDAv)
        /*0008*/ 	.word	0x00000018


	//----- nvinfo : EIATTR_FRAME_SIZE
	.align		4
.L_2:
        /*000c*/ 	.byte	0x04, 0x11
        /*000e*/ 	.short	(.L_4 - .L_3)
	.align		4
.L_3:
        /*0010*/ 	.word	index@(_Z9helloCUDAv)
        /*0014*/ 	.word	0x00000008


	//----- nvinfo : EIATTR_MIN_STACK_SIZE
	.align		4
.L_4:
        /*0018*/ 	.byte	0x04, 0x12
        /*001a*/ 	.short	(.L_6 - .L_5)
	.align		4
.L_5:
        /*001c*/ 	.word	index@(_Z9helloCUDAv)
        /*0020*/ 	.word	0x00000008
.L_6:


//--------------------- .nv.compat                --------------------------
	.section	.nv.compat,"",@"SHT_CUDA_COMPAT_INFO"
	.align	4
        /*0000*/ 	.byte	0x02, 0x09, 0x00, 0x00, 0x02, 0x02, 0x01, 0x00, 0x02, 0x05, 0x05, 0x00, 0x03, 0x07, 0x01, 0x01
        /*0010*/ 	.byte	0x02, 0x03, 0x00, 0x00, 0x02, 0x06, 0x01, 0x00, 0x04, 0x0b, 0x08, 0x00, 0x09, 0x00, 0x00, 0x00
        /*0020*/ 	.byte	0x00, 0x00, 0x00, 0x00


//--------------------- .nv.info._Z9helloCUDAv    --------------------------
	.section	.nv.info._Z9helloCUDAv,"",@"SHT_CUDA_INFO"
	.sectionflags	@""
	.align	4


	//----- nvinfo : EIATTR_CUDA_API_VERSION
	.align		4
        /*0000*/ 	.byte	0x04, 0x37
        /*0002*/ 	.short	(.L_8 - .L_7)
.L_7:
        /*0004*/ 	.word	0x00000082


	//----- nvinfo : EIATTR_SPARSE_MMA_MASK
	.align		4
.L_8:
        /*0008*/ 	.byte	0x03, 0x50
        /*000a*/ 	.short	0x0000


	//----- nvinfo : EIATTR_MAXREG_COUNT
	.align		4
        /*000c*/ 	.byte	0x03, 0x1b
        /*000e*/ 	.short	0x00ff


	//----- nvinfo : EIATTR_EXTERNS
	.align		4
        /*0010*/ 	.byte	0x04, 0x0f
        /*0012*/ 	.short	(.L_10 - .L_9)


	//   ....[0]....
	.align		4
.L_9:
        /*0014*/ 	.word	index@(vprintf)


	//----- nvinfo : EIATTR_MERCURY_ISA_VERSION
	.align		4
.L_10:
        /*0018*/ 	.byte	0x03, 0x5f
        /*001a*/ 	.short	0x0101


	//----- nvinfo : EIATTR_VRC_CTA_INIT_COUNT
	.align		4
        /*001c*/ 	.byte	0x02, 0x4a
	.zero		1
	.zero		1


	//----- nvinfo : EIATTR_SYSCALL_OFFSETS
	.align		4
        /*0020*/ 	.byte	0x04, 0x46
        /*0022*/ 	.short	(.L_12 - .L_11)


	//   ....[0]....
.L_11:
        /*0024*/ 	.word	0x000000e0


	//----- nvinfo : EIATTR_EXIT_INSTR_OFFSETS
	.align		4
.L_12:
        /*0028*/ 	.byte	0x04, 0x1c
        /*002a*/ 	.short	(.L_14 - .L_13)


	//   ....[0]....
.L_13:
        /*002c*/ 	.word	0x000000f0


	//----- nvinfo : EIATTR_SW_WAR
	.align		4
.L_14:
        /*0030*/ 	.byte	0x04, 0x36
        /*0032*/ 	.short	(.L_16 - .L_15)
.L_15:
        /*0034*/ 	.word	0x00000008
.L_16:


//--------------------- .nv.callgraph             --------------------------
	.section	.nv.callgraph,"",@"SHT_CUDA_CALLGRAPH"
	.align	4
	.sectionentsize	8
	.align		4
        /*0000*/ 	.word	0x00000000
	.align		4
        /*0004*/ 	.word	0xffffffff
	.align		4
        /*0008*/ 	.word	index@(_Z9helloCUDAv)
	.align		4
        /*000c*/ 	.word	index@(vprintf)
	.align		4
        /*0010*/ 	.word	0x00000000
	.align		4
        /*0014*/ 	.word	0xfffffffe
	.align		4
        /*0018*/ 	.word	0x00000000
	.align		4
        /*001c*/ 	.word	0xfffffffd
	.align		4
        /*0020*/ 	.word	0x00000000
	.align		4
        /*0024*/ 	.word	0xfffffffc


//--------------------- .nv.constant4             --------------------------
	.section	.nv.constant4,"a",@progbits
	.align	8
	.align		8
.nv.constant4:
        /*0000*/ 	.dword	vprintf
	.align		8
        /*0008*/ 	.dword	$str


//--------------------- .text._Z9helloCUDAv       --------------------------
	.section	.text._Z9helloCUDAv,"ax",@progbits
	.align	128
        .global         _Z9helloCUDAv
        .type           _Z9helloCUDAv,@function
        .size           _Z9helloCUDAv,(.L_x_2 - _Z9helloCUDAv)
        .other          _Z9helloCUDAv,@"STO_CUDA_ENTRY STV_DEFAULT"
_Z9helloCUDAv:
.text._Z9helloCUDAv:
[----:B------:R-:W0:Y:S01]  /*0000*/  LDC R1, c[0x0][0x37c] ;  /* 0x0000df00ff017b82 */ /* 0x000e220000000800 */
[----:B------:R-:W1:Y:S01]  /*0010*/  S2R R8, SR_TID.X ;  /* 0x0000000000087919 */ /* 0x000e620000002100 */
[----:B0-----:R-:W-:Y:S01]  /*0020*/  VIADD R1, R1, 0xfffffff8 ;  /* 0xfffffff801017836 */ /* 0x001fe20000000000 */
[----:B------:R-:W-:Y:S01]  /*0030*/  MOV R0, 0x0 ;  /* 0x0000000000007802 */ /* 0x000fe20000000f00 */
[----:B------:R-:W0:Y:S04]  /*0040*/  LDCU UR4, c[0x0][0x2f8] ;  /* 0x00005f00ff0477ac */ /* 0x000e280008000800 */
[----:B------:R2:W3:Y:S01]  /*0050*/  LDC.64 R2, c[0x4][R0] ;  /* 0x0100000000027b82 */ /* 0x0004e20000000a00 */
[----:B------:R-:W4:Y:S01]  /*0060*/  LDCU.64 UR6, c[0x4][0x8] ;  /* 0x01000100ff0677ac */ /* 0x000f220008000a00 */
[----:B------:R-:W5:Y:S01]  /*0070*/  LDCU UR5, c[0x0][0x2fc] ;  /* 0x00005f80ff0577ac */ /* 0x000f620008000800 */
[----:B0-----:R-:W-:Y:S01]  /*0080*/  IADD3 R6, P0, PT, R1, UR4, RZ ;  /* 0x0000000401067c10 */ /* 0x001fe2000ff1e0ff */
[----:B----4-:R-:W-:Y:S01]  /*0090*/  IMAD.U32 R4, RZ, RZ, UR6 ;  /* 0x00000006ff047e24 */ /* 0x010fe2000f8e00ff */
[----:B------:R-:W-:-:S03]  /*00a0*/  MOV R5, UR7 ;  /* 0x0000000700057c02 */ /* 0x000fc60008000f00 */
[----:B-----5:R-:W-:Y:S01]  /*00b0*/  IMAD.X R7, RZ, RZ, UR5, P0 ;  /* 0x00000005ff077e24 */ /* 0x020fe200080e06ff */
[----:B-1----:R2:W-:Y:S07]  /*00c0*/  STL [R1], R8 ;  /* 0x0000000801007387 */ /* 0x0025ee0000100800 */
[----:B------:R-:W-:-:S07]  /*00d0*/  LEPC R20, `(.L_x_0) ;  /* 0x000000001014794e */ /* 0x000fce0000000000 */
[----:B--23--:R-:W-:Y:S05]  /*00e0*/  CALL.ABS.NOINC R2 ;  /* 0x0000000002007343 */ /* 0x00cfea0003c00000 */
.L_x_0:
[----:B------:R-:W-:Y:S05]  /*00f0*/  EXIT ;  /* 0x000000000000794d */ /* 0x000fea0003800000 */
.L_x_1:
[----:B------:R-:W-:-:S00]  /*0100*/  BRA `(.L_x_1) ;  /* 0xfffffffc00fc7947 */ /* 0x000fc0000383ffff */
[----:B------:R-:W-:-:S00]  /*0110*/  NOP ;  /* 0x0000000000007918 */ /* 0x000fc00000000000 */
        /* <DEDUP_REMOVED lines=14> */
.L_x_2:


//--------------------- .nv.global.init           --------------------------
	.section	.nv.global.init,"aw",@progbits
.nv.global.init:
	.type		$str,@object
	.size		$str,(.L_0 - $str)
$str:
        /*0000*/ 	.byte	0x48, 0x65, 0x6c, 0x6c, 0x6f, 0x2c, 0x20, 0x57, 0x6f, 0x72, 0x6c, 0x64, 0x21, 0x20, 0x49, 0x27
        /*0010*/ 	.byte	0x6d, 0x20, 0x74, 0x68, 0x72, 0x65, 0x61, 0x64, 0x20, 0x25, 0x64, 0x2e, 0x20, 0x4e, 0x75, 0x65
        /*0020*/ 	.byte	0x73, 0x74, 0x72, 0x6f, 0x20, 0x6e, 0x6f, 0x6d, 0x62, 0x72, 0x65, 0x73, 0x20, 0x73, 0x6f, 0x6e
        /*0030*/ 	.byte	0x20, 0x4d, 0x61, 0x72, 0x69, 0x61, 0x6e, 0x61, 0x20, 0x44, 0x61, 0x76, 0x69, 0x64, 0x20, 0x32
        /*0040*/ 	.byte	0x30, 0x31, 0x30, 0x35, 0x35, 0x2c, 0x20, 0x41, 0x6e, 0x67, 0x65, 0x6c, 0x20, 0x48, 0x69, 0x67
        /*0050*/ 	.byte	0x75, 0x65, 0x72, 0x6f, 0x73, 0x20, 0x32, 0x30, 0x34, 0x36, 0x30, 0x20, 0x79, 0x20, 0x50, 0x61
        /*0060*/ 	.byte	0x62, 0x6c, 0x6f, 0x20, 0x45, 0x73, 0x63, 0x6f, 0x62, 0x61, 0x72, 0x20, 0x32, 0x30, 0x39, 0x33
        /*0070*/ 	.byte	0x36, 0x0a, 0x00
.L_0:


//--------------------- .nv.shared.reserved.0     --------------------------
	.section	.nv.shared.reserved.0,"aw",@nobits
	.weak		__nv_reservedSMEM_offset_0_alias
	.size		__nv_reservedSMEM_offset_0_alias, 0, 64
	.other		__nv_reservedSMEM_offset_0_alias,@"STO_CUDA_RESERVED_SHARED STV_DEFAULT"
__nv_reservedSMEM_offset_0_alias:
	.zero		0
	.zero		64


//--------------------- .nv.constant0._Z9helloCUDAv --------------------------
	.section	.nv.constant0._Z9helloCUDAv,"a",@progbits
	.sectionflags	@""
	.align	4
.nv.constant0._Z9helloCUDAv:
	.zero		896


//--------------------- SYMBOLS --------------------------

	.type		.nv.reservedSmem.offset0,@object
	.size		.nv.reservedSmem.offset0,0x4
	.type		vprintf,@function
